	.headerflags	@"EF_CUDA_TEXMODE_UNIFIED EF_CUDA_64BIT_ADDRESS EF_CUDA_ACCELERATORS EF_CUDA_SM90 EF_CUDA_VIRTUAL_SM(EF_CUDA_SM90)"
	.elftype	@"ET_EXEC"


//--------------------- .nv.info                  --------------------------
	.section	.nv.info,"",@"SHT_CUDA_INFO"
	.align	4


	//----- nvinfo : EIATTR_REGCOUNT
	.align		4
        /*0000*/ 	.byte	0x04, 0x2f
        /*0002*/ 	.short	(.L_1 - .L_0)
	.align		4
.L_0:
        /*0004*/ 	.word	index@(triton_per_fused_argmin_mean_1)
        /*0008*/ 	.word	0x00000018


	//----- nvinfo : EIATTR_MIN_STACK_SIZE
	.align		4
.L_1:
        /*000c*/ 	.byte	0x04, 0x12
        /*000e*/ 	.short	(.L_3 - .L_2)
	.align		4
.L_2:
        /*0010*/ 	.word	index@(triton_per_fused_argmin_mean_1)
        /*0014*/ 	.word	0x00000000


	//----- nvinfo : EIATTR_FRAME_SIZE
	.align		4
.L_3:
        /*0018*/ 	.byte	0x04, 0x11
        /*001a*/ 	.short	(.L_5 - .L_4)
	.align		4
.L_4:
        /*001c*/ 	.word	index@(triton_per_fused_argmin_mean_1)
        /*0020*/ 	.word	0x00000000


	//----- nvinfo : EIATTR_MIN_STACK_SIZE
	.align		4
.L_5:
        /*0024*/ 	.byte	0x04, 0x12
        /*0026*/ 	.short	(.L_7 - .L_6)
	.align		4
.L_6:
        /*0028*/ 	.word	index@(triton_per_fused_argmin_mean_1)
        /*002c*/ 	.word	0x00000000
.L_7:


//--------------------- .nv.info.triton_per_fused_argmin_mean_1 --------------------------
	.section	.nv.info.triton_per_fused_argmin_mean_1,"",@"SHT_CUDA_INFO"
	.sectionflags	@""
	.align	4


	//----- nvinfo : EIATTR_CUDA_API_VERSION
	.align		4
        /*0000*/ 	.byte	0x04, 0x37
        /*0002*/ 	.short	(.L_9 - .L_8)
.L_8:
        /*0004*/ 	.word	0x0000007c


	//----- nvinfo : EIATTR_KPARAM_INFO
	.align		4
.L_9:
        /*0008*/ 	.byte	0x04, 0x17
        /*000a*/ 	.short	(.L_11 - .L_10)
.L_10:
        /*000c*/ 	.word	0x00000000
        /*0010*/ 	.short	0x0003
        /*0012*/ 	.short	0x0014
        /*0014*/ 	.byte	0x00, 0xf0, 0x11, 0x00


	//----- nvinfo : EIATTR_KPARAM_INFO
	.align		4
.L_11:
        /*0018*/ 	.byte	0x04, 0x17
        /*001a*/ 	.short	(.L_13 - .L_12)
.L_12:
        /*001c*/ 	.word	0x00000000
        /*0020*/ 	.short	0x0002
        /*0022*/ 	.short	0x0010
        /*0024*/ 	.byte	0x00, 0xf0, 0x11, 0x00


	//----- nvinfo : EIATTR_KPARAM_INFO
	.align		4
.L_13:
        /*0028*/ 	.byte	0x04, 0x17
        /*002a*/ 	.short	(.L_15 - .L_14)
.L_14:
        /*002c*/ 	.word	0x00000000
        /*0030*/ 	.short	0x0001
        /*0032*/ 	.short	0x0008
        /*0034*/ 	.byte	0x00, 0xf4, 0x21, 0x00


	//----- nvinfo : EIATTR_KPARAM_INFO
	.align		4
.L_15:
        /*0038*/ 	.byte	0x04, 0x17
        /*003a*/ 	.short	(.L_17 - .L_16)
.L_16:
        /*003c*/ 	.word	0x00000000
        /*0040*/ 	.short	0x0000
        /*0042*/ 	.short	0x0000
        /*0044*/ 	.byte	0x00, 0xf4, 0x21, 0x00


	//----- nvinfo : EIATTR_SPARSE_MMA_MASK
	.align		4
.L_17:
        /*0048*/ 	.byte	0x03, 0x50
        /*004a*/ 	.short	0x0000


	//----- nvinfo : EIATTR_MAXREG_COUNT
	.align		4
        /*004c*/ 	.byte	0x03, 0x1b
        /*004e*/ 	.short	0x00ff


	//----- nvinfo : EIATTR_COOP_GROUP_MASK_REGIDS
	.align		4
        /*0050*/ 	.byte	0x04, 0x29
        /*0052*/ 	.short	(.L_19 - .L_18)


	//   ....[0]....
.L_18:
        /*0054*/ 	.word	0xffffffff


	//   ....[1]....
        /*0058*/ 	.word	0xffffffff


	//   ....[2]....
        /*005c*/ 	.word	0xffffffff


	//   ....[3]....
        /*0060*/ 	.word	0xffffffff


	//   ....[4]....
        /*0064*/ 	.word	0xffffffff


	//   ....[5]....
        /*0068*/ 	.word	0xffffffff


	//   ....[6]....
        /*006c*/ 	.word	0xffffffff


	//   ....[7]....
        /*0070*/ 	.word	0xffffffff


	//   ....[8]....
        /*0074*/ 	.word	0xffffffff


	//   ....[9]....
        /*0078*/ 	.word	0xffffffff


	//   ....[10]....
        /*007c*/ 	.word	0xffffffff


	//   ....[11]....
        /*0080*/ 	.word	0xffffffff


	//----- nvinfo : EIATTR_COOP_GROUP_INSTR_OFFSETS
	.align		4
.L_19:
        /*0084*/ 	.byte	0x04, 0x28
        /*0086*/ 	.short	(.L_21 - .L_20)


	//   ....[0]....
.L_20:
        /*0088*/ 	.word	0x000003c0


	//   ....[1]....
        /*008c*/ 	.word	0x000003e0


	//   ....[2]....
        /*0090*/ 	.word	0x00000480


	//   ....[3]....
        /*0094*/ 	.word	0x00000490


	//   ....[4]....
        /*0098*/ 	.word	0x00000530


	//   ....[5]....
        /*009c*/ 	.word	0x00000540


	//   ....[6]....
        /*00a0*/ 	.word	0x000005e0


	//   ....[7]....
        /*00a4*/ 	.word	0x000005f0


	//   ....[8]....
        /*00a8*/ 	.word	0x00000690


	//   ....[9]....
        /*00ac*/ 	.word	0x000006a0


	//   ....[10]....
        /*00b0*/ 	.word	0x000007b0


	//   ....[11]....
        /*00b4*/ 	.word	0x000007d0


	//----- nvinfo : EIATTR_EXIT_INSTR_OFFSETS
	.align		4
.L_21:
        /*00b8*/ 	.byte	0x04, 0x1c
        /*00ba*/ 	.short	(.L_23 - .L_22)


	//   ....[0]....
.L_22:
        /*00bc*/ 	.word	0x00000930


	//   ....[1]....
        /*00c0*/ 	.word	0x00000950


	//----- nvinfo : EIATTR_REQNTID
	.align		4
.L_23:
        /*00c4*/ 	.byte	0x04, 0x10
        /*00c6*/ 	.short	(.L_25 - .L_24)
.L_24:
        /*00c8*/ 	.word	0x00000040
        /*00cc*/ 	.word	0x00000001
        /*00d0*/ 	.word	0x00000001


	//----- nvinfo : EIATTR_CBANK_PARAM_SIZE
	.align		4
.L_25:
        /*00d4*/ 	.byte	0x03, 0x19
        /*00d6*/ 	.short	0x0018


	//----- nvinfo : EIATTR_PARAM_CBANK
	.align		4
        /*00d8*/ 	.byte	0x04, 0x0a
        /*00da*/ 	.short	(.L_27 - .L_26)
	.align		4
.L_26:
        /*00dc*/ 	.word	index@(.nv.constant0.triton_per_fused_argmin_mean_1)
        /*00e0*/ 	.short	0x0210
        /*00e2*/ 	.short	0x0018


	//----- nvinfo : EIATTR_SW_WAR
	.align		4
.L_27:
        /*00e4*/ 	.byte	0x04, 0x36
        /*00e6*/ 	.short	(.L_29 - .L_28)
.L_28:
        /*00e8*/ 	.word	0x00000008
.L_29:


//--------------------- .nv.callgraph             --------------------------
	.section	.nv.callgraph,"",@"SHT_CUDA_CALLGRAPH"
	.align	4
	.sectionentsize	8
	.align		4
        /*0000*/ 	.word	0x00000000
	.align		4
        /*0004*/ 	.word	0xffffffff
	.align		4
        /*0008*/ 	.word	0x00000000
	.align		4
        /*000c*/ 	.word	0xfffffffe
	.align		4
        /*0010*/ 	.word	0x00000000
	.align		4
        /*0014*/ 	.word	0xfffffffd
	.align		4
        /*0018*/ 	.word	0x00000000
	.align		4
        /*001c*/ 	.word	0xfffffffc


//--------------------- .text.triton_per_fused_argmin_mean_1 --------------------------
	.section	.text.triton_per_fused_argmin_mean_1,"ax",@progbits
	.sectionflags	@"SHF_BARRIERS=1"
	.align	128
        .global         triton_per_fused_argmin_mean_1
        .type           triton_per_fused_argmin_mean_1,@function
        .size           triton_per_fused_argmin_mean_1,(.L_x_1 - triton_per_fused_argmin_mean_1)
        .other          triton_per_fused_argmin_mean_1,@"STO_CUDA_ENTRY STV_DEFAULT"
triton_per_fused_argmin_mean_1:
.text.triton_per_fused_argmin_mean_1:
[----:B------:R-:W0:Y:S02]  /*0000*/  LDC R1, c[0x0][0x28] ;  /* 0x00000a00ff017b82 */ /* 0x000e240000000800 */
[----:B------:R-:W1:Y:S01]  /*0010*/  S2R R12, SR_TID.X ;  /* 0x00000000000c7919 */ /* 0x000e620000002100 */
[----:B------:R-:W2:Y:S01]  /*0020*/  LDC.64 R6, c[0x0][0x210] ;  /* 0x00008400ff067b82 */ /* 0x000ea20000000a00 */
[----:B------:R-:W-:Y:S02]  /*0030*/  CS2R R2, SRZ ;  /* 0x0000000000027805 */ /* 0x000fe4000001ff00 */
[----:B------:R-:W-:Y:S01]  /*0040*/  CS2R R4, SRZ ;  /* 0x0000000000047805 */ /* 0x000fe2000001ff00 */
[----:B------:R-:W3:Y:S01]  /*0050*/  S2R R0, SR_CTAID.X ;  /* 0x0000000000007919 */ /* 0x000ee20000002500 */
[----:B------:R-:W-:Y:S01]  /*0060*/  ULDC.64 UR6, c[0x0][0x208] ;  /* 0x0000820000067ab9 */ /* 0x000fe20000000a00 */
[----:B-1----:R-:W-:Y:S01]  /*0070*/  IMAD.SHL.U32 R13, R12, 0x2, RZ ;  /* 0x000000020c0d7824 */ /* 0x002fe200078e00ff */
[----:B---3--:R-:W-:-:S04]  /*0080*/  ISETP.GE.AND P0, PT, R0, 0x4, PT ;  /* 0x000000040000780c */ /* 0x008fc80003f06270 */
[----:B------:R-:W-:-:S04]  /*0090*/  LOP3.LUT R13, R13, 0x7e, RZ, 0xc0, !PT ;  /* 0x0000007e0d0d7812 */ /* 0x000fc800078ec0ff */
[----:B------:R-:W-:Y:S01]  /*00a0*/  ISETP.LT.U32.AND P0, PT, R13, 0x60, !P0 ;  /* 0x000000600d00780c */ /* 0x000fe20004701070 */
[----:B------:R-:W-:-:S04]  /*00b0*/  IMAD R9, R0, 0x180, R13 ;  /* 0x0000018000097824 */ /* 0x000fc800078e020d */
[C---:B------:R-:W-:Y:S02]  /*00c0*/  VIADD R17, R9.reuse, 0x60 ;  /* 0x0000006009117836 */ /* 0x040fe40000000000 */
[----:B--2---:R-:W-:-:S04]  /*00d0*/  IMAD.WIDE R14, R9, 0x4, R6 ;  /* 0x00000004090e7825 */ /* 0x004fc800078e0206 */
[----:B------:R-:W-:Y:S02]  /*00e0*/  VIADD R19, R9, 0xc0 ;  /* 0x000000c009137836 */ /* 0x000fe40000000000 */
[--C-:B------:R-:W-:Y:S01]  /*00f0*/  IMAD.WIDE R16, R17, 0x4, R6.reuse ;  /* 0x0000000411107825 */ /* 0x100fe200078e0206 */
[----:B------:R-:W2:Y:S03]  /*0100*/  @P0 LDG.E.64 R2, desc[UR6][R14.64] ;  /* 0x000000060e020981 */ /* 0x000ea6000c1e1b00 */
[----:B------:R-:W-:Y:S01]  /*0110*/  VIADD R21, R9, 0x120 ;  /* 0x0000012009157836 */ /* 0x000fe20000000000 */
[----:B------:R-:W-:Y:S01]  /*0120*/  CS2R R8, SRZ ;  /* 0x0000000000087805 */ /* 0x000fe2000001ff00 */
[--C-:B------:R-:W-:Y:S01]  /*0130*/  IMAD.WIDE R18, R19, 0x4, R6.reuse ;  /* 0x0000000413127825 */ /* 0x100fe200078e0206 */
[----:B------:R-:W3:Y:S03]  /*0140*/  @P0 LDG.E.64 R4, desc[UR6][R16.64] ;  /* 0x0000000610040981 */ /* 0x000ee6000c1e1b00 */
[----:B------:R-:W-:Y:S01]  /*0150*/  IMAD.WIDE R20, R21, 0x4, R6 ;  /* 0x0000000415147825 */ /* 0x000fe200078e0206 */
[----:B------:R-:W-:Y:S01]  /*0160*/  CS2R R6, SRZ ;  /* 0x0000000000067805 */ /* 0x000fe2000001ff00 */
[----:B------:R-:W4:Y:S05]  /*0170*/  @P0 LDG.E.64 R8, desc[UR6][R18.64] ;  /* 0x0000000612080981 */ /* 0x000f2a000c1e1b00 */
[----:B------:R-:W5:Y:S01]  /*0180*/  @P0 LDG.E.64 R6, desc[UR6][R20.64] ;  /* 0x0000000614060981 */ /* 0x000f62000c1e1b00 */
[----:B------:R-:W1:Y:S01]  /*0190*/  S2UR UR5, SR_CgaCtaId ;  /* 0x00000000000579c3 */ /* 0x000e620000008800 */
[C---:B------:R-:W-:Y:S01]  /*01a0*/  LOP3.LUT P3, RZ, R12.reuse, 0x1f, RZ, 0xc0, !PT ;  /* 0x0000001f0cff7812 */ /* 0x040fe2000786c0ff */
[----:B------:R-:W-:Y:S01]  /*01b0*/  UMOV UR4, 0x400 ;  /* 0x0000040000047882 */ /* 0x000fe20000000000 */
[----:B------:R-:W-:Y:S01]  /*01c0*/  ISETP.GE.AND P2, PT, R12, 0x2, PT ;  /* 0x000000020c00780c */ /* 0x000fe20003f46270 */
[----:B-1----:R-:W-:Y:S01]  /*01d0*/  UPRMT UR4, UR5, 0x654, UR4 ;  /* 0x0000065405047896 */ /* 0x002fe20008000004 */
[----:B--2---:R-:W-:-:S02]  /*01e0*/  SEL R2, R2, RZ, P0 ;  /* 0x000000ff02027207 */ /* 0x004fc40000000000 */
[----:B------:R-:W-:Y:S02]  /*01f0*/  SEL R3, R3, RZ, P0 ;  /* 0x000000ff03037207 */ /* 0x000fe40000000000 */
[----:B---3--:R-:W-:Y:S02]  /*0200*/  SEL R15, R4, RZ, P0 ;  /* 0x000000ff040f7207 */ /* 0x008fe40000000000 */
[----:B------:R-:W-:Y:S02]  /*0210*/  SEL R4, R5, RZ, P0 ;  /* 0x000000ff05047207 */ /* 0x000fe40000000000 */
[----:B----4-:R-:W-:Y:S01]  /*0220*/  SEL R5, R8, RZ, P0 ;  /* 0x000000ff08057207 */ /* 0x010fe20000000000 */
[----:B------:R-:W-:Y:S02]  /*0230*/  FADD R2, R2, R15 ;  /* 0x0000000f02027221 */ /* 0x000fe40000000000 */
[----:B------:R-:W-:Y:S01]  /*0240*/  FADD R3, R3, R4 ;  /* 0x0000000403037221 */ /* 0x000fe20000000000 */
[----:B------:R-:W-:-:S02]  /*0250*/  SEL R4, R9, RZ, P0 ;  /* 0x000000ff09047207 */ /* 0x000fc40000000000 */
[----:B-----5:R-:W-:Y:S01]  /*0260*/  SEL R6, R6, RZ, P0 ;  /* 0x000000ff06067207 */ /* 0x020fe20000000000 */
[----:B------:R-:W-:Y:S01]  /*0270*/  FADD R5, R5, R2 ;  /* 0x0000000205057221 */ /* 0x000fe20000000000 */
[----:B------:R-:W-:Y:S01]  /*0280*/  SEL R7, R7, RZ, P0 ;  /* 0x000000ff07077207 */ /* 0x000fe20000000000 */
[----:B------:R-:W-:Y:S02]  /*0290*/  FADD R2, R4, R3 ;  /* 0x0000000304027221 */ /* 0x000fe40000000000 */
[----:B------:R-:W-:Y:S01]  /*02a0*/  FADD R5, R6, R5 ;  /* 0x0000000506057221 */ /* 0x000fe20000000000 */
[----:B------:R-:W-:Y:S01]  /*02b0*/  SHF.R.U32.HI R6, RZ, 0x3, R12 ;  /* 0x00000003ff067819 */ /* 0x000fe2000001160c */
[----:B------:R-:W-:Y:S01]  /*02c0*/  FADD R2, R7, R2 ;  /* 0x0000000207027221 */ /* 0x000fe20000000000 */
[----:B------:R-:W-:Y:S01]  /*02d0*/  LEA R7, R12, UR4, 0x2 ;  /* 0x000000040c077c11 */ /* 0x000fe2000f8e10ff */
[----:B------:R-:W-:Y:S01]  /*02e0*/  FMUL R5, R5, 0.25 ;  /* 0x3e80000005057820 */ /* 0x000fe20000400000 */
[----:B------:R-:W-:Y:S01]  /*02f0*/  LOP3.LUT R6, R6, 0x4, RZ, 0xc0, !PT ;  /* 0x0000000406067812 */ /* 0x000fe200078ec0ff */
[----:B------:R-:W-:-:S03]  /*0300*/  FMUL R2, R2, 0.25 ;  /* 0x3e80000002027820 */ /* 0x000fc60000400000 */
[----:B------:R-:W-:Y:S02]  /*0310*/  FSEL R5, R5, +INF , P0 ;  /* 0x7f80000005057808 */ /* 0x000fe40000000000 */
[----:B------:R-:W-:Y:S02]  /*0320*/  FSEL R2, R2, +INF , P0 ;  /* 0x7f80000002027808 */ /* 0x000fe40000000000 */
[----:B------:R-:W-:-:S04]  /*0330*/  FSETP.NAN.AND P0, PT, R5, R5, PT ;  /* 0x000000050500720b */ /* 0x000fc80003f08000 */
[CC--:B------:R-:W-:Y:S02]  /*0340*/  FSETP.NUM.AND P1, PT, R2.reuse, R2.reuse, P0 ;  /* 0x000000020200720b */ /* 0x0c0fe40000727000 */
[-C--:B------:R-:W-:Y:S02]  /*0350*/  FSETP.NAN.AND P0, PT, R2, R2.reuse, P0 ;  /* 0x000000020200720b */ /* 0x080fe40000708000 */
[CC--:B------:R-:W-:Y:S02]  /*0360*/  FSETP.LT.OR P1, PT, R5.reuse, R2.reuse, P1 ;  /* 0x000000020500720b */ /* 0x0c0fe40000f21400 */
[----:B------:R-:W-:-:S04]  /*0370*/  FSETP.EQ.OR P0, PT, R5, R2, P0 ;  /* 0x000000020500720b */ /* 0x000fc80000702400 */
[----:B------:R-:W-:-:S04]  /*0380*/  PLOP3.LUT P0, PT, P1, P0, PT, 0xa8, 0x0 ;  /* 0x000000000000781c */ /* 0x000fc80000f01570 */
[----:B------:R-:W-:Y:S02]  /*0390*/  FSEL R2, R5, R2, P0 ;  /* 0x0000000205027208 */ /* 0x000fe40000000000 */
[----:B------:R-:W-:Y:S02]  /*03a0*/  SEL R4, RZ, 0x1, P0 ;  /* 0x00000001ff047807 */ /* 0x000fe40000000000 */
[----:B------:R-:W-:Y:S01]  /*03b0*/  FSETP.NAN.AND P0, PT, R2, R2, PT ;  /* 0x000000020200720b */ /* 0x000fe20003f08000 */
[----:B------:R-:W1:Y:S01]  /*03c0*/  SHFL.BFLY PT, R3, R2, 0x10, 0x1f ;  /* 0x0e001f0002037f89 */ /* 0x000e6200000e0000 */
[----:B------:R-:W-:-:S05]  /*03d0*/  LOP3.LUT R4, R13, R4, RZ, 0xfc, !PT ;  /* 0x000000040d047212 */ /* 0x000fca00078efcff */
[----:B------:R-:W2:Y:S01]  /*03e0*/  SHFL.BFLY PT, R5, R4, 0x10, 0x1f ;  /* 0x0e001f0004057f89 */ /* 0x000ea200000e0000 */
[CC--:B-1----:R-:W-:Y:S02]  /*03f0*/  FSETP.NAN.AND P1, PT, R3.reuse, R3.reuse, P0 ;  /* 0x000000030300720b */ /* 0x0c2fe40000728000 */
[-C--:B------:R-:W-:Y:S02]  /*0400*/  FSETP.NUM.AND P0, PT, R3, R3.reuse, P0 ;  /* 0x000000030300720b */ /* 0x080fe40000707000 */
[CC--:B------:R-:W-:Y:S02]  /*0410*/  FSETP.EQ.OR P1, PT, R2.reuse, R3.reuse, P1 ;  /* 0x000000030200720b */ /* 0x0c0fe40000f22400 */
[----:B------:R-:W-:Y:S02]  /*0420*/  FSETP.LT.OR P0, PT, R2, R3, P0 ;  /* 0x000000030200720b */ /* 0x000fe40000701400 */
[----:B--2---:R-:W-:-:S04]  /*0430*/  ISETP.LT.AND P1, PT, R4, R5, P1 ;  /* 0x000000050400720c */ /* 0x004fc80000f21270 */
[----:B------:R-:W-:-:S04]  /*0440*/  PLOP3.LUT P0, PT, P0, P1, PT, 0xa8, 0x0 ;  /* 0x000000000000781c */ /* 0x000fc80000703570 */
[----:B------:R-:W-:Y:S02]  /*0450*/  FSEL R3, R2, R3, P0 ;  /* 0x0000000302037208 */ /* 0x000fe40000000000 */
[----:B------:R-:W-:Y:S02]  /*0460*/  SEL R5, R4, R5, P0 ;  /* 0x0000000504057207 */ /* 0x000fe40000000000 */
[----:B------:R-:W-:Y:S01]  /*0470*/  FSETP.NAN.AND P0, PT, R3, R3, PT ;  /* 0x000000030300720b */ /* 0x000fe20003f08000 */
[----:B------:R-:W1:Y:S04]  /*0480*/  SHFL.BFLY PT, R2, R3, 0x8, 0x1f ;  /* 0x0d001f0003027f89 */ /* 0x000e6800000e0000 */
[----:B------:R-:W2:Y:S01]  /*0490*/  SHFL.BFLY PT, R4, R5, 0x8, 0x1f ;  /* 0x0d001f0005047f89 */ /* 0x000ea200000e0000 */
[----:B-1----:R-:W-:-:S02]  /*04a0*/  FSETP.NAN.AND P1, PT, R2, R2, P0 ;  /* 0x000000020200720b */ /* 0x002fc40000728000 */
        /* <DEDUP_REMOVED lines=38> */
[----:B------:R-:W-:Y:S02]  /*0710*/  SEL R9, R2, R3, P0 ;  /* 0x0000000302097207 */ /* 0x000fe40000000000 */
[----:B------:R-:W-:Y:S02]  /*0720*/  SEL R5, R4, R5, P0 ;  /* 0x0000000504057207 */ /* 0x000fe40000000000 */
[----:B------:R-:W-:Y:S01]  /*0730*/  LOP3.LUT R4, R12, 0x1, RZ, 0xc0, !PT ;  /* 0x000000010c047812 */ /* 0x000fe200078ec0ff */
[----:B------:R-:W-:Y:S03]  /*0740*/  @!P3 STS [R6+UR4], R9 ;  /* 0x000000090600b988 */ /* 0x000fe60008000804 */
[----:B------:R-:W-:Y:S01]  /*0750*/  ISETP.NE.U32.AND P1, PT, R4, 0x1, PT ;  /* 0x000000010400780c */ /* 0x000fe20003f25070 */
[----:B------:R-:W-:Y:S01]  /*0760*/  @!P3 STS [R6+UR4+0x8], R5 ;  /* 0x000008050600b988 */ /* 0x000fe20008000804 */
[----:B------:R-:W-:Y:S02]  /*0770*/  BAR.SYNC.DEFER_BLOCKING 0x0 ;  /* 0x0000000000007b1d */ /* 0x000fe40000010000 */
[----:B------:R-:W-:-:S04]  /*0780*/  ISETP.LT.AND P1, PT, R12, 0x2, P1 ;  /* 0x000000020c00780c */ /* 0x000fc80000f21270 */
[----:B------:R-:W1:Y:S04]  /*0790*/  @!P2 LDS R10, [R7] ;  /* 0x00000000070aa984 */ /* 0x000e680000000800 */
[----:B------:R-:W2:Y:S04]  /*07a0*/  @!P2 LDS R11, [R7+0x8] ;  /* 0x00000800070ba984 */ /* 0x000ea80000000800 */
[----:B-1----:R-:W1:Y:S01]  /*07b0*/  SHFL.BFLY PT, R3, R10, 0x1, 0x1f ;  /* 0x0c201f000a037f89 */ /* 0x002e6200000e0000 */
[----:B------:R-:W-:-:S03]  /*07c0*/  FSETP.NAN.AND P2, PT, R10, R10, PT ;  /* 0x0000000a0a00720b */ /* 0x000fc60003f48000 */
[----:B--2---:R-:W2:Y:S01]  /*07d0*/  SHFL.BFLY PT, R2, R11, 0x1, 0x1f ;  /* 0x0c201f000b027f89 */ /* 0x004ea200000e0000 */
[CC--:B-1----:R-:W-:Y:S02]  /*07e0*/  FSETP.NAN.AND P0, PT, R3.reuse, R3.reuse, P2 ;  /* 0x000000030300720b */ /* 0x0c2fe40001708000 */
[-C--:B------:R-:W-:Y:S02]  /*07f0*/  FSETP.NUM.AND P2, PT, R3, R3.reuse, P2 ;  /* 0x000000030300720b */ /* 0x080fe40001747000 */
[CC--:B------:R-:W-:Y:S02]  /*0800*/  FSETP.EQ.OR P0, PT, R10.reuse, R3.reuse, P0 ;  /* 0x000000030a00720b */ /* 0x0c0fe40000702400 */
[----:B------:R-:W-:Y:S02]  /*0810*/  FSETP.LT.OR P2, PT, R10, R3, P2 ;  /* 0x000000030a00720b */ /* 0x000fe40001741400 */
[----:B--2---:R-:W-:-:S04]  /*0820*/  ISETP.LT.AND P0, PT, R11, R2, P0 ;  /* 0x000000020b00720c */ /* 0x004fc80000701270 */
[----:B------:R-:W-:-:S04]  /*0830*/  PLOP3.LUT P0, PT, P2, P0, PT, 0xa8, 0x0 ;  /* 0x000000000000781c */ /* 0x000fc80001701570 */
[----:B------:R-:W-:Y:S02]  /*0840*/  SEL R10, R10, R3, P0 ;  /* 0x000000030a0a7207 */ /* 0x000fe40000000000 */
[----:B------:R-:W-:Y:S02]  /*0850*/  SEL R6, R11, R2, P0 ;  /* 0x000000020b067207 */ /* 0x000fe40000000000 */
[----:B------:R-:W1:Y:S01]  /*0860*/  LDC.64 R2, c[0x0][0x218] ;  /* 0x00008600ff027b82 */ /* 0x000e620000000a00 */
[----:B------:R-:W-:Y:S01]  /*0870*/  @P1 STS [R7], R10 ;  /* 0x0000000a07001388 */ /* 0x000fe20000000800 */
[----:B------:R-:W-:-:S03]  /*0880*/  LOP3.LUT P0, RZ, R12, 0x3f, RZ, 0xc0, !PT ;  /* 0x0000003f0cff7812 */ /* 0x000fc6000780c0ff */
[----:B------:R-:W-:Y:S03]  /*0890*/  @P1 STS [R7+0x8], R6 ;  /* 0x0000080607001388 */ /* 0x000fe60000000800 */
[----:B------:R-:W-:Y:S01]  /*08a0*/  BAR.SYNC.DEFER_BLOCKING 0x0 ;  /* 0x0000000000007b1d */ /* 0x000fe20000010000 */
[C---:B------:R-:W-:Y:S01]  /*08b0*/  ISETP.LT.AND P0, PT, R0.reuse, 0x4, !P0 ;  /* 0x000000040000780c */ /* 0x040fe20004701270 */
[----:B-1----:R-:W-:-:S04]  /*08c0*/  IMAD.WIDE R2, R0, 0x8, R2 ;  /* 0x0000000800027825 */ /* 0x002fc800078e0202 */
[----:B------:R-:W1:Y:S02]  /*08d0*/  LDS R8, [UR4+0x8] ;  /* 0x00000804ff087984 */ /* 0x000e640008000800 */
[----:B------:R-:W-:Y:S06]  /*08e0*/  BAR.SYNC.DEFER_BLOCKING 0x0 ;  /* 0x0000000000007b1d */ /* 0x000fec0000010000 */
[----:B-1----:R-:W-:Y:S02]  /*08f0*/  STS [UR4], R8 ;  /* 0x00000008ff007988 */ /* 0x002fe40008000804 */
[----:B------:R-:W-:Y:S06]  /*0900*/  BAR.SYNC.DEFER_BLOCKING 0x0 ;  /* 0x0000000000007b1d */ /* 0x000fec0000010000 */
[----:B------:R-:W1:Y:S02]  /*0910*/  LDS R4, [UR4] ;  /* 0x00000004ff047984 */ /* 0x000e640008000800 */
[----:B-1----:R-:W-:Y:S01]  /*0920*/  SHF.R.S32.HI R5, RZ, 0x1f, R4 ;  /* 0x0000001fff057819 */ /* 0x002fe20000011404 */
[----:B------:R-:W-:Y:S06]  /*0930*/  @!P0 EXIT ;  /* 0x000000000000894d */ /* 0x000fec0003800000 */
[----:B------:R-:W-:Y:S01]  /*0940*/  STG.E.64 desc[UR6][R2.64], R4 ;  /* 0x0000000402007986 */ /* 0x000fe2000c101b06 */
[----:B------:R-:W-:Y:S05]  /*0950*/  EXIT ;  /* 0x000000000000794d */ /* 0x000fea0003800000 */
.L_x_0:
[----:B------:R-:W-:-:S00]  /*0960*/  BRA `(.L_x_0) ;  /* 0xfffffffc00fc7947 */ /* 0x000fc0000383ffff */
[----:B------:R-:W-:-:S00]  /*0970*/  NOP ;  /* 0x0000000000007918 */ /* 0x000fc00000000000 */
        /* <DEDUP_REMOVED lines=8> */
.L_x_1:


//--------------------- .nv.shared.triton_per_fused_argmin_mean_1 --------------------------
	.section	.nv.shared.triton_per_fused_argmin_mean_1,"aw",@nobits
	.sectionflags	@""
	.align	16
	.zero		1024


//--------------------- .nv.constant0.triton_per_fused_argmin_mean_1 --------------------------
	.section	.nv.constant0.triton_per_fused_argmin_mean_1,"a",@progbits
	.sectionflags	@""
	.align	4
.nv.constant0.triton_per_fused_argmin_mean_1:
	.zero		552
